//
// Generated by NVIDIA NVVM Compiler
//
// Compiler Build ID: CL-36424714
// Cuda compilation tools, release 13.0, V13.0.88
// Based on NVVM 20.0.0
//

.version 9.0
.target sm_100
.address_size 64

	// .globl	_Z4initPjS_S_

.visible .entry _Z4initPjS_S_(
	.param .u64 .ptr .align 1 _Z4initPjS_S__param_0,
	.param .u64 .ptr .align 1 _Z4initPjS_S__param_1,
	.param .u64 .ptr .align 1 _Z4initPjS_S__param_2
)
{
	.reg .b32 	%r<10>;
	.reg .b64 	%rd<11>;

	ld.param.u64 	%rd1, [_Z4initPjS_S__param_0];
	ld.param.u64 	%rd2, [_Z4initPjS_S__param_1];
	ld.param.u64 	%rd3, [_Z4initPjS_S__param_2];
	cvta.to.global.u64 	%rd4, %rd3;
	cvta.to.global.u64 	%rd5, %rd2;
	cvta.to.global.u64 	%rd6, %rd1;
	mov.u32 	%r1, %ctaid.x;
	mov.u32 	%r2, %ntid.x;
	mov.u32 	%r3, %tid.x;
	mad.lo.s32 	%r4, %r1, %r2, %r3;
	mul.wide.u32 	%rd7, %r4, 4;
	add.s64 	%rd8, %rd6, %rd7;
	st.global.u32 	[%rd8], %r4;
	mul.hi.u32 	%r5, %r4, -1431655765;
	shr.u32 	%r6, %r5, 1;
	mul.lo.s32 	%r7, %r6, 3;
	sub.s32 	%r8, %r4, %r7;
	add.s64 	%rd9, %rd5, %rd7;
	st.global.u32 	[%rd9], %r8;
	add.s64 	%rd10, %rd4, %rd7;
	mov.b32 	%r9, 0;
	st.global.u32 	[%rd10], %r9;
	ret;

}
	// .globl	_Z7add_arrPjS_S_
.visible .entry _Z7add_arrPjS_S_(
	.param .u64 .ptr .align 1 _Z7add_arrPjS_S__param_0,
	.param .u64 .ptr .align 1 _Z7add_arrPjS_S__param_1,
	.param .u64 .ptr .align 1 _Z7add_arrPjS_S__param_2
)
{
	.reg .b32 	%r<8>;
	.reg .b64 	%rd<11>;

	ld.param.u64 	%rd1, [_Z7add_arrPjS_S__param_0];
	ld.param.u64 	%rd2, [_Z7add_arrPjS_S__param_1];
	ld.param.u64 	%rd3, [_Z7add_arrPjS_S__param_2];
	cvta.to.global.u64 	%rd4, %rd3;
	cvta.to.global.u64 	%rd5, %rd2;
	cvta.to.global.u64 	%rd6, %rd1;
	mov.u32 	%r1, %ctaid.x;
	mov.u32 	%r2, %ntid.x;
	mov.u32 	%r3, %tid.x;
	mad.lo.s32 	%r4, %r1, %r2, %r3;
	mul.wide.u32 	%rd7, %r4, 4;
	add.s64 	%rd8, %rd6, %rd7;
	ld.global.u32 	%r5, [%rd8];
	add.s64 	%rd9, %rd5, %rd7;
	ld.global.u32 	%r6, [%rd9];
	add.s32 	%r7, %r6, %r5;
	add.s64 	%rd10, %rd4, %rd7;
	st.global.u32 	[%rd10], %r7;
	ret;

}


// ===== COMPILED SASS (sm_100) =====

	.target	sm_100

	.elftype	@"ET_EXEC"


//--------------------- .note.nv.tkinfo           --------------------------
	.section	.note.nv.tkinfo,"",@"SHT_NOTE"
	.sectionflags	@"SHF_NOTE_NV_TKINFO"
	.tkinfo
        /*0018*/ 	.word	0x00000002
        /*0030*/ 	.string	""
        /*0030*/ 	.string	"ptxas"
        /*0030*/ 	.string	"Cuda compilation tools, release 13.0, V13.0.88"
        /*0030*/ 	.string	"Build cuda_13.0.r13.0/compiler.36424714_0"
        /*0030*/ 	.string	"-arch sm_100 -m 64 "



//--------------------- .note.nv.cuinfo           --------------------------
	.section	.note.nv.cuinfo,"",@"SHT_NOTE"
	.sectionflags	@"SHF_NOTE_NV_CUINFO"
        /*0018*/ 	.short	0x0002
        /*001a*/ 	.short	0x0064
        /*001c*/ 	.short	0x0082
	.zero		2


//--------------------- .nv.info                  --------------------------
	.section	.nv.info,"",@"SHT_CUDA_INFO"
	.align	4


	//----- nvinfo : EIATTR_REGCOUNT
	.align		4
        /*0000*/ 	.byte	0x04, 0x2f
        /*0002*/ 	.short	(.L_1 - .L_0)
	.align		4
.L_0:
        /*0004*/ 	.word	index@(_Z4initPjS_S_)
        /*0008*/ 	.word	0x0000000e


	//----- nvinfo : EIATTR_FRAME_SIZE
	.align		4
.L_1:
        /*000c*/ 	.byte	0x04, 0x11
        /*000e*/ 	.short	(.L_3 - .L_2)
	.align		4
.L_2:
        /*0010*/ 	.word	index@(_Z4initPjS_S_)
        /*0014*/ 	.word	0x00000000


	//----- nvinfo : EIATTR_REGCOUNT
	.align		4
.L_3:
        /*0018*/ 	.byte	0x04, 0x2f
        /*001a*/ 	.short	(.L_5 - .L_4)
	.align		4
.L_4:
        /*001c*/ 	.word	index@(_Z7add_arrPjS_S_)
        /*0020*/ 	.word	0x0000000c


	//----- nvinfo : EIATTR_FRAME_SIZE
	.align		4
.L_5:
        /*0024*/ 	.byte	0x04, 0x11
        /*0026*/ 	.short	(.L_7 - .L_6)
	.align		4
.L_6:
        /*0028*/ 	.word	index@(_Z7add_arrPjS_S_)
        /*002c*/ 	.word	0x00000000


	//----- nvinfo : EIATTR_MIN_STACK_SIZE
	.align		4
.L_7:
        /*0030*/ 	.byte	0x04, 0x12
        /*0032*/ 	.short	(.L_9 - .L_8)
	.align		4
.L_8:
        /*0034*/ 	.word	index@(_Z7add_arrPjS_S_)
        /*0038*/ 	.word	0x00000000


	//----- nvinfo : EIATTR_MIN_STACK_SIZE
	.align		4
.L_9:
        /*003c*/ 	.byte	0x04, 0x12
        /*003e*/ 	.short	(.L_11 - .L_10)
	.align		4
.L_10:
        /*0040*/ 	.word	index@(_Z4initPjS_S_)
        /*0044*/ 	.word	0x00000000
.L_11:


//--------------------- .nv.compat                --------------------------
	.section	.nv.compat,"",@"SHT_CUDA_COMPAT_INFO"
	.align	4
        /*0000*/ 	.byte	0x02, 0x09, 0x00, 0x00, 0x02, 0x02, 0x01, 0x00, 0x02, 0x05, 0x05, 0x00, 0x03, 0x07, 0x01, 0x01
        /*0010*/ 	.byte	0x02, 0x03, 0x00, 0x00, 0x02, 0x06, 0x01, 0x00, 0x04, 0x0b, 0x08, 0x00, 0x09, 0x00, 0x00, 0x00
        /*0020*/ 	.byte	0x00, 0x00, 0x00, 0x00


//--------------------- .nv.info._Z7add_arrPjS_S_ --------------------------
	.section	.nv.info._Z7add_arrPjS_S_,"",@"SHT_CUDA_INFO"
	.sectionflags	@""
	.align	4


	//----- nvinfo : EIATTR_CUDA_API_VERSION
	.align		4
        /*0000*/ 	.byte	0x04, 0x37
        /*0002*/ 	.short	(.L_13 - .L_12)
.L_12:
        /*0004*/ 	.word	0x00000082


	//----- nvinfo : EIATTR_KPARAM_INFO
	.align		4
.L_13:
        /*0008*/ 	.byte	0x04, 0x17
        /*000a*/ 	.short	(.L_15 - .L_14)
.L_14:
        /*000c*/ 	.word	0x00000000
        /*0010*/ 	.short	0x0002
        /*0012*/ 	.short	0x0010
        /*0014*/ 	.byte	0x00, 0xf5, 0x21, 0x00


	//----- nvinfo : EIATTR_KPARAM_INFO
	.align		4
.L_15:
        /*0018*/ 	.byte	0x04, 0x17
        /*001a*/ 	.short	(.L_17 - .L_16)
.L_16:
        /*001c*/ 	.word	0x00000000
        /*0020*/ 	.short	0x0001
        /*0022*/ 	.short	0x0008
        /*0024*/ 	.byte	0x00, 0xf5, 0x21, 0x00


	//----- nvinfo : EIATTR_KPARAM_INFO
	.align		4
.L_17:
        /*0028*/ 	.byte	0x04, 0x17
        /*002a*/ 	.short	(.L_19 - .L_18)
.L_18:
        /*002c*/ 	.word	0x00000000
        /*0030*/ 	.short	0x0000
        /*0032*/ 	.short	0x0000
        /*0034*/ 	.byte	0x00, 0xf5, 0x21, 0x00


	//----- nvinfo : EIATTR_SPARSE_MMA_MASK
	.align		4
.L_19:
        /*0038*/ 	.byte	0x03, 0x50
        /*003a*/ 	.short	0x0000


	//----- nvinfo : EIATTR_MAXREG_COUNT
	.align		4
        /*003c*/ 	.byte	0x03, 0x1b
        /*003e*/ 	.short	0x00ff


	//----- nvinfo : EIATTR_MERCURY_ISA_VERSION
	.align		4
        /*0040*/ 	.byte	0x03, 0x5f
        /*0042*/ 	.short	0x0101


	//----- nvinfo : EIATTR_VRC_CTA_INIT_COUNT
	.align		4
        /*0044*/ 	.byte	0x02, 0x4a
	.zero		1
	.zero		1


	//----- nvinfo : EIATTR_EXIT_INSTR_OFFSETS
	.align		4
        /*0048*/ 	.byte	0x04, 0x1c
        /*004a*/ 	.short	(.L_21 - .L_20)


	//   ....[0]....
.L_20:
        /*004c*/ 	.word	0x00000100


	//----- nvinfo : EIATTR_CBANK_PARAM_SIZE
	.align		4
.L_21:
        /*0050*/ 	.byte	0x03, 0x19
        /*0052*/ 	.short	0x0018


	//----- nvinfo : EIATTR_PARAM_CBANK
	.align		4
        /*0054*/ 	.byte	0x04, 0x0a
        /*0056*/ 	.short	(.L_23 - .L_22)
	.align		4
.L_22:
        /*0058*/ 	.word	index@(.nv.constant0._Z7add_arrPjS_S_)
        /*005c*/ 	.short	0x0380
        /*005e*/ 	.short	0x0018


	//----- nvinfo : EIATTR_SW_WAR
	.align		4
.L_23:
        /*0060*/ 	.byte	0x04, 0x36
        /*0062*/ 	.short	(.L_25 - .L_24)
.L_24:
        /*0064*/ 	.word	0x00000008
.L_25:


//--------------------- .nv.info._Z4initPjS_S_    --------------------------
	.section	.nv.info._Z4initPjS_S_,"",@"SHT_CUDA_INFO"
	.sectionflags	@""
	.align	4


	//----- nvinfo : EIATTR_CUDA_API_VERSION
	.align		4
        /*0000*/ 	.byte	0x04, 0x37
        /*0002*/ 	.short	(.L_27 - .L_26)
.L_26:
        /*0004*/ 	.word	0x00000082


	//----- nvinfo : EIATTR_KPARAM_INFO
	.align		4
.L_27:
        /*0008*/ 	.byte	0x04, 0x17
        /*000a*/ 	.short	(.L_29 - .L_28)
.L_28:
        /*000c*/ 	.word	0x00000000
        /*0010*/ 	.short	0x0002
        /*0012*/ 	.short	0x0010
        /*0014*/ 	.byte	0x00, 0xf5, 0x21, 0x00


	//----- nvinfo : EIATTR_KPARAM_INFO
	.align		4
.L_29:
        /*0018*/ 	.byte	0x04, 0x17
        /*001a*/ 	.short	(.L_31 - .L_30)
.L_30:
        /*001c*/ 	.word	0x00000000
        /*0020*/ 	.short	0x0001
        /*0022*/ 	.short	0x0008
        /*0024*/ 	.byte	0x00, 0xf5, 0x21, 0x00


	//----- nvinfo : EIATTR_KPARAM_INFO
	.align		4
.L_31:
        /*0028*/ 	.byte	0x04, 0x17
        /*002a*/ 	.short	(.L_33 - .L_32)
.L_32:
        /*002c*/ 	.word	0x00000000
        /*0030*/ 	.short	0x0000
        /*0032*/ 	.short	0x0000
        /*0034*/ 	.byte	0x00, 0xf5, 0x21, 0x00


	//----- nvinfo : EIATTR_SPARSE_MMA_MASK
	.align		4
.L_33:
        /*0038*/ 	.byte	0x03, 0x50
        /*003a*/ 	.short	0x0000


	//----- nvinfo : EIATTR_MAXREG_COUNT
	.align		4
        /*003c*/ 	.byte	0x03, 0x1b
        /*003e*/ 	.short	0x00ff


	//----- nvinfo : EIATTR_MERCURY_ISA_VERSION
	.align		4
        /*0040*/ 	.byte	0x03, 0x5f
        /*0042*/ 	.short	0x0101


	//----- nvinfo : EIATTR_VRC_CTA_INIT_COUNT
	.align		4
        /*0044*/ 	.byte	0x02, 0x4a
	.zero		1
	.zero		1


	//----- nvinfo : EIATTR_EXIT_INSTR_OFFSETS
	.align		4
        /*0048*/ 	.byte	0x04, 0x1c
        /*004a*/ 	.short	(.L_35 - .L_34)


	//   ....[0]....
.L_34:
        /*004c*/ 	.word	0x00000120


	//----- nvinfo : EIATTR_CBANK_PARAM_SIZE
	.align		4
.L_35:
        /*0050*/ 	.byte	0x03, 0x19
        /*0052*/ 	.short	0x0018


	//----- nvinfo : EIATTR_PARAM_CBANK
	.align		4
        /*0054*/ 	.byte	0x04, 0x0a
        /*0056*/ 	.short	(.L_37 - .L_36)
	.align		4
.L_36:
        /*0058*/ 	.word	index@(.nv.constant0._Z4initPjS_S_)
        /*005c*/ 	.short	0x0380
        /*005e*/ 	.short	0x0018


	//----- nvinfo : EIATTR_SW_WAR
	.align		4
.L_37:
        /*0060*/ 	.byte	0x04, 0x36
        /*0062*/ 	.short	(.L_39 - .L_38)
.L_38:
        /*0064*/ 	.word	0x00000008
.L_39:


//--------------------- .nv.callgraph             --------------------------
	.section	.nv.callgraph,"",@"SHT_CUDA_CALLGRAPH"
	.align	4
	.sectionentsize	8
	.align		4
        /*0000*/ 	.word	0x00000000
	.align		4
        /*0004*/ 	.word	0xffffffff
	.align		4
        /*0008*/ 	.word	0x00000000
	.align		4
        /*000c*/ 	.word	0xfffffffe
	.align		4
        /*0010*/ 	.word	0x00000000
	.align		4
        /*0014*/ 	.word	0xfffffffd
	.align		4
        /*0018*/ 	.word	0x00000000
	.align		4
        /*001c*/ 	.word	0xfffffffc


//--------------------- .text._Z7add_arrPjS_S_    --------------------------
	.section	.text._Z7add_arrPjS_S_,"ax",@progbits
	.align	128
        .global         _Z7add_arrPjS_S_
        .type           _Z7add_arrPjS_S_,@function
        .size           _Z7add_arrPjS_S_,(.L_x_2 - _Z7add_arrPjS_S_)
        .other          _Z7add_arrPjS_S_,@"STO_CUDA_ENTRY STV_DEFAULT"
_Z7add_arrPjS_S_:
.text._Z7add_arrPjS_S_:
[----:B------:R-:W-:Y:S01]  /*0000*/  LDC R1, c[0x0][0x37c] ;  /* 0x0000df00ff017b82 */ /* 0x000fe20000000800 */
[----:B------:R-:W0:Y:S07]  /*0010*/  S2R R0, SR_TID.X ;  /* 0x0000000000007919 */ /* 0x000e2e0000002100 */
[----:B------:R-:W0:Y:S01]  /*0020*/  S2UR UR6, SR_CTAID.X ;  /* 0x00000000000679c3 */ /* 0x000e220000002500 */
[----:B------:R-:W1:Y:S07]  /*0030*/  LDCU.64 UR4, c[0x0][0x358] ;  /* 0x00006b00ff0477ac */ /* 0x000e6e0008000a00 */
[----:B------:R-:W0:Y:S08]  /*0040*/  LDC R9, c[0x0][0x360] ;  /* 0x0000d800ff097b82 */ /* 0x000e300000000800 */
[----:B------:R-:W2:Y:S08]  /*0050*/  LDC.64 R2, c[0x0][0x380] ;  /* 0x0000e000ff027b82 */ /* 0x000eb00000000a00 */
[----:B------:R-:W3:Y:S01]  /*0060*/  LDC.64 R4, c[0x0][0x388] ;  /* 0x0000e200ff047b82 */ /* 0x000ee20000000a00 */
[----:B0-----:R-:W-:-:S07]  /*0070*/  IMAD R9, R9, UR6, R0 ;  /* 0x0000000609097c24 */ /* 0x001fce000f8e0200 */
[----:B------:R-:W0:Y:S01]  /*0080*/  LDC.64 R6, c[0x0][0x390] ;  /* 0x0000e400ff067b82 */ /* 0x000e220000000a00 */
[----:B--2---:R-:W-:-:S06]  /*0090*/  IMAD.WIDE.U32 R2, R9, 0x4, R2 ;  /* 0x0000000409027825 */ /* 0x004fcc00078e0002 */
[----:B-1----:R-:W2:Y:S01]  /*00a0*/  LDG.E R2, desc[UR4][R2.64] ;  /* 0x0000000402027981 */ /* 0x002ea2000c1e1900 */
[----:B---3--:R-:W-:-:S06]  /*00b0*/  IMAD.WIDE.U32 R4, R9, 0x4, R4 ;  /* 0x0000000409047825 */ /* 0x008fcc00078e0004 */
[----:B------:R-:W2:Y:S01]  /*00c0*/  LDG.E R5, desc[UR4][R4.64] ;  /* 0x0000000404057981 */ /* 0x000ea2000c1e1900 */
[----:B0-----:R-:W-:Y:S01]  /*00d0*/  IMAD.WIDE.U32 R6, R9, 0x4, R6 ;  /* 0x0000000409067825 */ /* 0x001fe200078e0006 */
[----:B--2---:R-:W-:-:S05]  /*00e0*/  IADD3 R9, PT, PT, R2, R5, RZ ;  /* 0x0000000502097210 */ /* 0x004fca0007ffe0ff */
[----:B------:R-:W-:Y:S01]  /*00f0*/  STG.E desc[UR4][R6.64], R9 ;  /* 0x0000000906007986 */ /* 0x000fe2000c101904 */
[----:B------:R-:W-:Y:S05]  /*0100*/  EXIT ;  /* 0x000000000000794d */ /* 0x000fea0003800000 */
.L_x_0:
[----:B------:R-:W-:-:S00]  /*0110*/  BRA `(.L_x_0) ;  /* 0xfffffffc00fc7947 */ /* 0x000fc0000383ffff */
[----:B------:R-:W-:-:S00]  /*0120*/  NOP ;  /* 0x0000000000007918 */ /* 0x000fc00000000000 */
        /* <DEDUP_REMOVED lines=13> */
.L_x_2:


//--------------------- .text._Z4initPjS_S_       --------------------------
	.section	.text._Z4initPjS_S_,"ax",@progbits
	.align	128
        .global         _Z4initPjS_S_
        .type           _Z4initPjS_S_,@function
        .size           _Z4initPjS_S_,(.L_x_3 - _Z4initPjS_S_)
        .other          _Z4initPjS_S_,@"STO_CUDA_ENTRY STV_DEFAULT"
_Z4initPjS_S_:
.text._Z4initPjS_S_:
[----:B------:R-:W-:Y:S01]  /*0000*/  LDC R1, c[0x0][0x37c] ;  /* 0x0000df00ff017b82 */ /* 0x000fe20000000800 */
[----:B------:R-:W0:Y:S07]  /*0010*/  S2R R0, SR_TID.X ;  /* 0x0000000000007919 */ /* 0x000e2e0000002100 */
[----:B------:R-:W0:Y:S08]  /*0020*/  S2UR UR4, SR_CTAID.X ;  /* 0x00000000000479c3 */ /* 0x000e300000002500 */
[----:B------:R-:W0:Y:S08]  /*0030*/  LDC R9, c[0x0][0x360] ;  /* 0x0000d800ff097b82 */ /* 0x000e300000000800 */
[----:B------:R-:W1:Y:S08]  /*0040*/  LDC.64 R2, c[0x0][0x380] ;  /* 0x0000e000ff027b82 */ /* 0x000e700000000a00 */
[----:B------:R-:W2:Y:S08]  /*0050*/  LDC.64 R4, c[0x0][0x388] ;  /* 0x0000e200ff047b82 */ /* 0x000eb00000000a00 */
[----:B------:R-:W3:Y:S01]  /*0060*/  LDC.64 R6, c[0x0][0x390] ;  /* 0x0000e400ff067b82 */ /* 0x000ee20000000a00 */
[----:B0-----:R-:W-:Y:S01]  /*0070*/  IMAD R9, R9, UR4, R0 ;  /* 0x0000000409097c24 */ /* 0x001fe2000f8e0200 */
[----:B------:R-:W0:Y:S03]  /*0080*/  LDCU.64 UR4, c[0x0][0x358] ;  /* 0x00006b00ff0477ac */ /* 0x000e260008000a00 */
[----:B------:R-:W-:-:S04]  /*0090*/  IMAD.HI.U32 R0, R9, -0x55555555, RZ ;  /* 0xaaaaaaab09007827 */ /* 0x000fc800078e00ff */
[----:B-1----:R-:W-:Y:S01]  /*00a0*/  IMAD.WIDE.U32 R2, R9, 0x4, R2 ;  /* 0x0000000409027825 */ /* 0x002fe200078e0002 */
[----:B------:R-:W-:-:S05]  /*00b0*/  SHF.R.U32.HI R0, RZ, 0x1, R0 ;  /* 0x00000001ff007819 */ /* 0x000fca0000011600 */
[----:B------:R-:W-:Y:S02]  /*00c0*/  IMAD R11, R0, -0x3, R9 ;  /* 0xfffffffd000b7824 */ /* 0x000fe400078e0209 */
[C---:B--2---:R-:W-:Y:S01]  /*00d0*/  IMAD.WIDE.U32 R4, R9.reuse, 0x4, R4 ;  /* 0x0000000409047825 */ /* 0x044fe200078e0004 */
[----:B0-----:R-:W-:Y:S03]  /*00e0*/  STG.E desc[UR4][R2.64], R9 ;  /* 0x0000000902007986 */ /* 0x001fe6000c101904 */
[----:B---3--:R-:W-:Y:S01]  /*00f0*/  IMAD.WIDE.U32 R6, R9, 0x4, R6 ;  /* 0x0000000409067825 */ /* 0x008fe200078e0006 */
[----:B------:R-:W-:Y:S04]  /*0100*/  STG.E desc[UR4][R4.64], R11 ;  /* 0x0000000b04007986 */ /* 0x000fe8000c101904 */
[----:B------:R-:W-:Y:S01]  /*0110*/  STG.E desc[UR4][R6.64], RZ ;  /* 0x000000ff06007986 */ /* 0x000fe2000c101904 */
[----:B------:R-:W-:Y:S05]  /*0120*/  EXIT ;  /* 0x000000000000794d */ /* 0x000fea0003800000 */
.L_x_1:
        /* <DEDUP_REMOVED lines=13> */
.L_x_3:


//--------------------- .nv.shared.reserved.0     --------------------------
	.section	.nv.shared.reserved.0,"aw",@nobits
	.weak		__nv_reservedSMEM_offset_0_alias
	.size		__nv_reservedSMEM_offset_0_alias, 0, 64
	.other		__nv_reservedSMEM_offset_0_alias,@"STO_CUDA_RESERVED_SHARED STV_DEFAULT"
__nv_reservedSMEM_offset_0_alias:
	.zero		0
	.zero		64


//--------------------- .nv.constant0._Z7add_arrPjS_S_ --------------------------
	.section	.nv.constant0._Z7add_arrPjS_S_,"a",@progbits
	.sectionflags	@""
	.align	4
.nv.constant0._Z7add_arrPjS_S_:
	.zero		920


//--------------------- .nv.constant0._Z4initPjS_S_ --------------------------
	.section	.nv.constant0._Z4initPjS_S_,"a",@progbits
	.sectionflags	@""
	.align	4
.nv.constant0._Z4initPjS_S_:
	.zero		920


//--------------------- SYMBOLS --------------------------

	.type		.nv.reservedSmem.offset0,@object
	.size		.nv.reservedSmem.offset0,0x4
